	.headerflags	@"EF_CUDA_TEXMODE_UNIFIED EF_CUDA_64BIT_ADDRESS EF_CUDA_ACCELERATORS EF_CUDA_SM90 EF_CUDA_VIRTUAL_SM(EF_CUDA_SM90)"
	.elftype	@"ET_EXEC"


//--------------------- .nv.info                  --------------------------
	.section	.nv.info,"",@"SHT_CUDA_INFO"
	.align	4


	//----- nvinfo : EIATTR_REGCOUNT
	.align		4
        /*0000*/ 	.byte	0x04, 0x2f
        /*0002*/ 	.short	(.L_3 - .L_2)
	.align		4
.L_2:
        /*0004*/ 	.word	index@(triton_poi_fused__native_batch_norm_legit_no_training_relu_27)
        /*0008*/ 	.word	0x00000016


	//----- nvinfo : EIATTR_MIN_STACK_SIZE
	.align		4
.L_3:
        /*000c*/ 	.byte	0x04, 0x12
        /*000e*/ 	.short	(.L_5 - .L_4)
	.align		4
.L_4:
        /*0010*/ 	.word	index@(triton_poi_fused__native_batch_norm_legit_no_training_relu_27)
        /*0014*/ 	.word	0x00000000


	//----- nvinfo : EIATTR_FRAME_SIZE
	.align		4
.L_5:
        /*0018*/ 	.byte	0x04, 0x11
        /*001a*/ 	.short	(.L_7 - .L_6)
	.align		4
.L_6:
        /*001c*/ 	.word	index@(triton_poi_fused__native_batch_norm_legit_no_training_relu_27)
        /*0020*/ 	.word	0x00000000


	//----- nvinfo : EIATTR_MIN_STACK_SIZE
	.align		4
.L_7:
        /*0024*/ 	.byte	0x04, 0x12
        /*0026*/ 	.short	(.L_9 - .L_8)
	.align		4
.L_8:
        /*0028*/ 	.word	index@(triton_poi_fused__native_batch_norm_legit_no_training_relu_27)
        /*002c*/ 	.word	0x00000000
.L_9:


//--------------------- .nv.info.triton_poi_fused__native_batch_norm_legit_no_training_relu_27 --------------------------
	.section	.nv.info.triton_poi_fused__native_batch_norm_legit_no_training_relu_27,"",@"SHT_CUDA_INFO"
	.sectionflags	@""
	.align	4


	//----- nvinfo : EIATTR_CUDA_API_VERSION
	.align		4
        /*0000*/ 	.byte	0x04, 0x37
        /*0002*/ 	.short	(.L_11 - .L_10)
.L_10:
        /*0004*/ 	.word	0x0000007c


	//----- nvinfo : EIATTR_KPARAM_INFO
	.align		4
.L_11:
        /*0008*/ 	.byte	0x04, 0x17
        /*000a*/ 	.short	(.L_13 - .L_12)
.L_12:
        /*000c*/ 	.word	0x00000000
        /*0010*/ 	.short	0x0006
        /*0012*/ 	.short	0x0030
        /*0014*/ 	.byte	0x00, 0xf0, 0x11, 0x00


	//----- nvinfo : EIATTR_KPARAM_INFO
	.align		4
.L_13:
        /*0018*/ 	.byte	0x04, 0x17
        /*001a*/ 	.short	(.L_15 - .L_14)
.L_14:
        /*001c*/ 	.word	0x00000000
        /*0020*/ 	.short	0x0005
        /*0022*/ 	.short	0x0028
        /*0024*/ 	.byte	0x00, 0xf4, 0x21, 0x00


	//----- nvinfo : EIATTR_KPARAM_INFO
	.align		4
.L_15:
        /*0028*/ 	.byte	0x04, 0x17
        /*002a*/ 	.short	(.L_17 - .L_16)
.L_16:
        /*002c*/ 	.word	0x00000000
        /*0030*/ 	.short	0x0004
        /*0032*/ 	.short	0x0020
        /*0034*/ 	.byte	0x00, 0xf4, 0x21, 0x00


	//----- nvinfo : EIATTR_KPARAM_INFO
	.align		4
.L_17:
        /*0038*/ 	.byte	0x04, 0x17
        /*003a*/ 	.short	(.L_19 - .L_18)
.L_18:
        /*003c*/ 	.word	0x00000000
        /*0040*/ 	.short	0x0003
        /*0042*/ 	.short	0x0018
        /*0044*/ 	.byte	0x00, 0xf4, 0x21, 0x00


	//----- nvinfo : EIATTR_KPARAM_INFO
	.align		4
.L_19:
        /*0048*/ 	.byte	0x04, 0x17
        /*004a*/ 	.short	(.L_21 - .L_20)
.L_20:
        /*004c*/ 	.word	0x00000000
        /*0050*/ 	.short	0x0002
        /*0052*/ 	.short	0x0010
        /*0054*/ 	.byte	0x00, 0xf4, 0x21, 0x00


	//----- nvinfo : EIATTR_KPARAM_INFO
	.align		4
.L_21:
        /*0058*/ 	.byte	0x04, 0x17
        /*005a*/ 	.short	(.L_23 - .L_22)
.L_22:
        /*005c*/ 	.word	0x00000000
        /*0060*/ 	.short	0x0001
        /*0062*/ 	.short	0x0008
        /*0064*/ 	.byte	0x00, 0xf4, 0x21, 0x00


	//----- nvinfo : EIATTR_KPARAM_INFO
	.align		4
.L_23:
        /*0068*/ 	.byte	0x04, 0x17
        /*006a*/ 	.short	(.L_25 - .L_24)
.L_24:
        /*006c*/ 	.word	0x00000000
        /*0070*/ 	.short	0x0000
        /*0072*/ 	.short	0x0000
        /*0074*/ 	.byte	0x00, 0xf4, 0x21, 0x00


	//----- nvinfo : EIATTR_SPARSE_MMA_MASK
	.align		4
.L_25:
        /*0078*/ 	.byte	0x03, 0x50
        /*007a*/ 	.short	0x0000


	//----- nvinfo : EIATTR_MAXREG_COUNT
	.align		4
        /*007c*/ 	.byte	0x03, 0x1b
        /*007e*/ 	.short	0x00ff


	//----- nvinfo : EIATTR_EXIT_INSTR_OFFSETS
	.align		4
        /*0080*/ 	.byte	0x04, 0x1c
        /*0082*/ 	.short	(.L_27 - .L_26)


	//   ....[0]....
.L_26:
        /*0084*/ 	.word	0x00000490


	//   ....[1]....
        /*0088*/ 	.word	0x000004b0


	//----- nvinfo : EIATTR_REQNTID
	.align		4
.L_27:
        /*008c*/ 	.byte	0x04, 0x10
        /*008e*/ 	.short	(.L_29 - .L_28)
.L_28:
        /*0090*/ 	.word	0x00000080
        /*0094*/ 	.word	0x00000001
        /*0098*/ 	.word	0x00000001


	//----- nvinfo : EIATTR_CBANK_PARAM_SIZE
	.align		4
.L_29:
        /*009c*/ 	.byte	0x03, 0x19
        /*009e*/ 	.short	0x0034


	//----- nvinfo : EIATTR_PARAM_CBANK
	.align		4
        /*00a0*/ 	.byte	0x04, 0x0a
        /*00a2*/ 	.short	(.L_31 - .L_30)
	.align		4
.L_30:
        /*00a4*/ 	.word	index@(.nv.constant0.triton_poi_fused__native_batch_norm_legit_no_training_relu_27)
        /*00a8*/ 	.short	0x0210
        /*00aa*/ 	.short	0x0034


	//----- nvinfo : EIATTR_SW_WAR
	.align		4
.L_31:
        /*00ac*/ 	.byte	0x04, 0x36
        /*00ae*/ 	.short	(.L_33 - .L_32)
.L_32:
        /*00b0*/ 	.word	0x00000008
.L_33:


//--------------------- .nv.callgraph             --------------------------
	.section	.nv.callgraph,"",@"SHT_CUDA_CALLGRAPH"
	.align	4
	.sectionentsize	8
	.align		4
        /*0000*/ 	.word	0x00000000
	.align		4
        /*0004*/ 	.word	0xffffffff
	.align		4
        /*0008*/ 	.word	0x00000000
	.align		4
        /*000c*/ 	.word	0xfffffffe
	.align		4
        /*0010*/ 	.word	0x00000000
	.align		4
        /*0014*/ 	.word	0xfffffffd
	.align		4
        /*0018*/ 	.word	0x00000000
	.align		4
        /*001c*/ 	.word	0xfffffffc


//--------------------- .nv.constant4             --------------------------
	.section	.nv.constant4,"a",@progbits
	.align	8
	.align		8
.nv.constant4:
        /*0000*/ 	.dword	_$_str
	.align		8
        /*0008*/ 	.dword	_$_str_$_2


//--------------------- .text.triton_poi_fused__native_batch_norm_legit_no_training_relu_27 --------------------------
	.section	.text.triton_poi_fused__native_batch_norm_legit_no_training_relu_27,"ax",@progbits
	.align	128
        .global         triton_poi_fused__native_batch_norm_legit_no_training_relu_27
        .type           triton_poi_fused__native_batch_norm_legit_no_training_relu_27,@function
        .size           triton_poi_fused__native_batch_norm_legit_no_training_relu_27,(.L_x_1 - triton_poi_fused__native_batch_norm_legit_no_training_relu_27)
        .other          triton_poi_fused__native_batch_norm_legit_no_training_relu_27,@"STO_CUDA_ENTRY STV_DEFAULT"
triton_poi_fused__native_batch_norm_legit_no_training_relu_27:
.text.triton_poi_fused__native_batch_norm_legit_no_training_relu_27:
[----:B------:R-:W0:Y:S01]  /*0000*/  LDC R1, c[0x0][0x28] ;  /* 0x00000a00ff017b82 */ /* 0x000e220000000800 */
[----:B------:R-:W1:Y:S07]  /*0010*/  S2R R0, SR_TID.X ;  /* 0x0000000000007919 */ /* 0x000e6e0000002100 */
[----:B------:R-:W2:Y:S01]  /*0020*/  LDC.64 R8, c[0x0][0x220] ;  /* 0x00008800ff087b82 */ /* 0x000ea20000000a00 */
[----:B------:R-:W-:Y:S01]  /*0030*/  ULDC.64 UR4, c[0x0][0x208] ;  /* 0x0000820000047ab9 */ /* 0x000fe20000000a00 */
[----:B------:R-:W3:Y:S06]  /*0040*/  S2R R5, SR_CTAID.X ;  /* 0x0000000000057919 */ /* 0x000eec0000002500 */
[----:B------:R-:W4:Y:S08]  /*0050*/  LDC.64 R14, c[0x0][0x218] ;  /* 0x00008600ff0e7b82 */ /* 0x000f300000000a00 */
[----:B------:R-:W5:Y:S08]  /*0060*/  LDC.64 R12, c[0x0][0x210] ;  /* 0x00008400ff0c7b82 */ /* 0x000f700000000a00 */
[----:B------:R-:W4:Y:S01]  /*0070*/  LDC.64 R16, c[0x0][0x228] ;  /* 0x00008a00ff107b82 */ /* 0x000f220000000a00 */
[----:B-1----:R-:W-:-:S07]  /*0080*/  SHF.L.U32 R0, R0, 0x1, RZ ;  /* 0x0000000100007819 */ /* 0x002fce00000006ff */
[----:B------:R-:W1:Y:S01]  /*0090*/  LDC.64 R18, c[0x0][0x230] ;  /* 0x00008c00ff127b82 */ /* 0x000e620000000a00 */
[----:B---3--:R-:W-:Y:S02]  /*00a0*/  SHF.R.S32.HI R3, RZ, 0x17, R5 ;  /* 0x00000017ff037819 */ /* 0x008fe40000011405 */
[----:B------:R-:W-:Y:S02]  /*00b0*/  LOP3.LUT R0, R0, 0xfe, RZ, 0xc0, !PT ;  /* 0x000000fe00007812 */ /* 0x000fe400078ec0ff */
[----:B------:R-:W-:Y:S02]  /*00c0*/  SGXT R3, R3, 0x1 ;  /* 0x000000010303781a */ /* 0x000fe40000000200 */
[----:B------:R-:W-:-:S04]  /*00d0*/  LEA R0, R5, R0, 0x8 ;  /* 0x0000000005007211 */ /* 0x000fc800078e40ff */
[----:B------:R-:W-:Y:S02]  /*00e0*/  LEA.HI R3, R3, R0, RZ, 0x2 ;  /* 0x0000000003037211 */ /* 0x000fe400078f10ff */
[----:B------:R-:W-:Y:S02]  /*00f0*/  ISETP.GE.AND P0, PT, R0, 0x1800, PT ;  /* 0x000018000000780c */ /* 0x000fe40003f06270 */
[----:B------:R-:W-:-:S05]  /*0100*/  SHF.R.S32.HI R3, RZ, 0x2, R3 ;  /* 0x00000002ff037819 */ /* 0x000fca0000011403 */
[----:B------:R-:W-:-:S05]  /*0110*/  IMAD.HI R2, R3, 0x2aaaaaab, RZ ;  /* 0x2aaaaaab03027827 */ /* 0x000fca00078e02ff */
[----:B------:R-:W-:-:S04]  /*0120*/  SHF.R.U32.HI R5, RZ, 0x1f, R2 ;  /* 0x0000001fff057819 */ /* 0x000fc80000011602 */
[----:B------:R-:W-:Y:S02]  /*0130*/  LEA.HI R2, R2, R5, RZ, 0x1a ;  /* 0x0000000502027211 */ /* 0x000fe400078fd0ff */
[----:B------:R-:W-:-:S03]  /*0140*/  CS2R R4, SRZ ;  /* 0x0000000000047805 */ /* 0x000fc6000001ff00 */
[----:B------:R-:W-:-:S04]  /*0150*/  IMAD R11, R2, -0x180, R3 ;  /* 0xfffffe80020b7824 */ /* 0x000fc800078e0203 */
[----:B--2---:R-:W-:-:S05]  /*0160*/  IMAD.WIDE R8, R11, 0x4, R8 ;  /* 0x000000040b087825 */ /* 0x004fca00078e0208 */
[----:B------:R-:W2:Y:S04]  /*0170*/  @!P0 LDG.E.EL R4, desc[UR4][R8.64] ;  /* 0x0000000408048981 */ /* 0x000ea8000c2e1900 */
[----:B------:R3:W2:Y:S01]  /*0180*/  @!P0 LDG.E.EL R5, desc[UR4][R8.64] ;  /* 0x0000000408058981 */ /* 0x0006a2000c2e1900 */
[----:B------:R-:W-:Y:S02]  /*0190*/  CS2R R6, SRZ ;  /* 0x0000000000067805 */ /* 0x000fe4000001ff00 */
[----:B------:R-:W-:Y:S01]  /*01a0*/  CS2R R2, SRZ ;  /* 0x0000000000027805 */ /* 0x000fe2000001ff00 */
[----:B----4-:R-:W-:-:S04]  /*01b0*/  IMAD.WIDE R14, R11, 0x4, R14 ;  /* 0x000000040b0e7825 */ /* 0x010fc800078e020e */
[----:B-----5:R-:W-:Y:S01]  /*01c0*/  IMAD.WIDE R12, R0, 0x4, R12 ;  /* 0x00000004000c7825 */ /* 0x020fe200078e020c */
[----:B------:R-:W4:Y:S01]  /*01d0*/  @!P0 LDG.E.EL R7, desc[UR4][R14.64] ;  /* 0x000000040e078981 */ /* 0x000f22000c2e1900 */
[----:B---3--:R-:W-:Y:S02]  /*01e0*/  CS2R R8, SRZ ;  /* 0x0000000000087805 */ /* 0x008fe4000001ff00 */
[C---:B0-----:R-:W-:Y:S01]  /*01f0*/  IMAD.WIDE R16, R11.reuse, 0x4, R16 ;  /* 0x000000040b107825 */ /* 0x041fe200078e0210 */
[----:B------:R0:W3:Y:S03]  /*0200*/  @!P0 LDG.E.EL R6, desc[UR4][R14.64] ;  /* 0x000000040e068981 */ /* 0x0000e6000c2e1900 */
[----:B-1----:R-:W-:Y:S01]  /*0210*/  IMAD.WIDE R18, R11, 0x4, R18 ;  /* 0x000000040b127825 */ /* 0x002fe200078e0212 */
[----:B------:R1:W4:Y:S01]  /*0220*/  @!P0 LDG.E.64 R2, desc[UR4][R12.64] ;  /* 0x000000040c028981 */ /* 0x000322000c1e1b00 */
[----:B------:R-:W-:-:S03]  /*0230*/  CS2R R10, SRZ ;  /* 0x00000000000a7805 */ /* 0x000fc6000001ff00 */
[----:B------:R-:W5:Y:S04]  /*0240*/  @!P0 LDG.E.EL R9, desc[UR4][R18.64] ;  /* 0x0000000412098981 */ /* 0x000f68000c2e1900 */
[----:B------:R-:W5:Y:S04]  /*0250*/  @!P0 LDG.E.EL R10, desc[UR4][R16.64] ;  /* 0x00000004100a8981 */ /* 0x000f68000c2e1900 */
[----:B------:R-:W3:Y:S04]  /*0260*/  @!P0 LDG.E.EL R11, desc[UR4][R16.64] ;  /* 0x00000004100b8981 */ /* 0x000ee8000c2e1900 */
[----:B------:R-:W3:Y:S01]  /*0270*/  @!P0 LDG.E.EL R8, desc[UR4][R18.64] ;  /* 0x0000000412088981 */ /* 0x000ee2000c2e1900 */
[----:B0-----:R-:W-:Y:S01]  /*0280*/  HFMA2.MMA R14, -RZ, RZ, 1.625, 0 ;  /* 0x3e800000ff0e7435 */ /* 0x001fe200000001ff */
[----:B--2---:R-:W-:Y:S01]  /*0290*/  FADD R4, R4, 9.9999997473787516356e-06 ;  /* 0x3727c5ac04047421 */ /* 0x004fe20000000000 */
[----:B------:R-:W-:-:S03]  /*02a0*/  FADD R5, R5, 9.9999997473787516356e-06 ;  /* 0x3727c5ac05057421 */ /* 0x000fc60000000000 */
[----:B-1----:R-:W0:Y:S08]  /*02b0*/  MUFU.SQRT R12, R4 ;  /* 0x00000004000c7308 */ /* 0x002e300000002000 */
[----:B------:R1:W2:Y:S01]  /*02c0*/  MUFU.SQRT R13, R5 ;  /* 0x00000005000d7308 */ /* 0x0002a20000002000 */
[C---:B0-----:R-:W-:Y:S02]  /*02d0*/  FSETP.GT.AND P1, PT, R12.reuse, 8.50705917302346158658e+37, PT ;  /* 0x7e8000000c00780b */ /* 0x041fe40003f24000 */
[----:B------:R-:W-:Y:S01]  /*02e0*/  FSETP.GEU.AND P3, PT, R12, 1.175494350822287508e-38, PT ;  /* 0x008000000c00780b */ /* 0x000fe20003f6e000 */
[----:B-1----:R-:W0:Y:S01]  /*02f0*/  LDC.64 R4, c[0x0][0x238] ;  /* 0x00008e00ff047b82 */ /* 0x002e220000000a00 */
[----:B--2---:R-:W-:-:S02]  /*0300*/  FSETP.GT.AND P2, PT, R13, 8.50705917302346158658e+37, PT ;  /* 0x7e8000000d00780b */ /* 0x004fc40003f44000 */
[----:B------:R-:W-:-:S07]  /*0310*/  FSETP.GEU.AND P4, PT, R13, 1.175494350822287508e-38, PT ;  /* 0x008000000d00780b */ /* 0x000fce0003f8e000 */
[----:B------:R-:W-:-:S04]  /*0320*/  @P1 FMUL R12, R12, 0.25 ;  /* 0x3e8000000c0c1820 */ /* 0x000fc80000400000 */
[----:B------:R-:W-:Y:S01]  /*0330*/  @!P3 FMUL R12, R12, 16777216 ;  /* 0x4b8000000c0cb820 */ /* 0x000fe20000400000 */
[----:B------:R-:W-:-:S04]  /*0340*/  @P2 FMUL R13, R13, 0.25 ;  /* 0x3e8000000d0d2820 */ /* 0x000fc80000400000 */
[----:B------:R-:W-:Y:S01]  /*0350*/  @!P4 FMUL R13, R13, 16777216 ;  /* 0x4b8000000d0dc820 */ /* 0x000fe20000400000 */
[----:B------:R-:W1:Y:S01]  /*0360*/  MUFU.RCP R12, R12 ;  /* 0x0000000c000c7308 */ /* 0x000e620000001000 */
[----:B------:R-:W-:-:S07]  /*0370*/  FSEL R15, R14, 1, P1 ;  /* 0x3f8000000e0f7808 */ /* 0x000fce0000800000 */
[----:B------:R-:W2:Y:S01]  /*0380*/  MUFU.RCP R13, R13 ;  /* 0x0000000d000d7308 */ /* 0x000ea20000001000 */
[----:B------:R-:W-:Y:S01]  /*0390*/  FSEL R14, R14, 1, P2 ;  /* 0x3f8000000e0e7808 */ /* 0x000fe20001000000 */
[----:B------:R-:W-:-:S04]  /*03a0*/  @!P3 FMUL R15, R15, 16777216 ;  /* 0x4b8000000f0fb820 */ /* 0x000fc80000400000 */
[----:B------:R-:W-:Y:S01]  /*03b0*/  @!P4 FMUL R14, R14, 16777216 ;  /* 0x4b8000000e0ec820 */ /* 0x000fe20000400000 */
[----:B----4-:R-:W-:Y:S01]  /*03c0*/  FADD R2, -R7, R2 ;  /* 0x0000000207027221 */ /* 0x010fe20000000100 */
[----:B---3--:R-:W-:Y:S01]  /*03d0*/  FADD R3, -R6, R3 ;  /* 0x0000000306037221 */ /* 0x008fe20000000100 */
[----:B-1----:R-:W-:Y:S01]  /*03e0*/  FMUL R15, R12, R15 ;  /* 0x0000000f0c0f7220 */ /* 0x002fe20000400000 */
[----:B--2---:R-:W-:-:S03]  /*03f0*/  FMUL R14, R13, R14 ;  /* 0x0000000e0d0e7220 */ /* 0x004fc60000400000 */
[----:B------:R-:W-:Y:S01]  /*0400*/  FMUL R2, R2, R15 ;  /* 0x0000000f02027220 */ /* 0x000fe20000400000 */
[----:B------:R-:W-:-:S03]  /*0410*/  FMUL R3, R3, R14 ;  /* 0x0000000e03037220 */ /* 0x000fc60000400000 */
[----:B-----5:R-:W-:Y:S01]  /*0420*/  FFMA R2, R2, R10, R9 ;  /* 0x0000000a02027223 */ /* 0x020fe20000000009 */
[----:B------:R-:W-:-:S04]  /*0430*/  FFMA R3, R3, R11, R8 ;  /* 0x0000000b03037223 */ /* 0x000fc80000000008 */
[----:B------:R-:W-:Y:S02]  /*0440*/  FSETP.GEU.AND P1, PT, R2, RZ, PT ;  /* 0x000000ff0200720b */ /* 0x000fe40003f2e000 */
[C---:B------:R-:W-:Y:S01]  /*0450*/  FSETP.GEU.AND P2, PT, R3.reuse, RZ, PT ;  /* 0x000000ff0300720b */ /* 0x040fe20003f4e000 */
[----:B0-----:R-:W-:Y:S01]  /*0460*/  IMAD.WIDE R4, R0, 0x4, R4 ;  /* 0x0000000400047825 */ /* 0x001fe200078e0204 */
[----:B------:R-:W-:Y:S02]  /*0470*/  FSEL R2, R2, RZ, P1 ;  /* 0x000000ff02027208 */ /* 0x000fe40000800000 */
[----:B------:R-:W-:Y:S01]  /*0480*/  FSEL R3, R3, RZ, P2 ;  /* 0x000000ff03037208 */ /* 0x000fe20001000000 */
[----:B------:R-:W-:Y:S08]  /*0490*/  @P0 EXIT ;  /* 0x000000000000094d */ /* 0x000ff00003800000 */
[----:B------:R-:W-:Y:S01]  /*04a0*/  STG.E.64 desc[UR4][R4.64], R2 ;  /* 0x0000000204007986 */ /* 0x000fe2000c101b04 */
[----:B------:R-:W-:Y:S05]  /*04b0*/  EXIT ;  /* 0x000000000000794d */ /* 0x000fea0003800000 */
.L_x_0:
[----:B------:R-:W-:-:S00]  /*04c0*/  BRA `(.L_x_0) ;  /* 0xfffffffc00fc7947 */ /* 0x000fc0000383ffff */
[----:B------:R-:W-:-:S00]  /*04d0*/  NOP ;  /* 0x0000000000007918 */ /* 0x000fc00000000000 */
        /* <DEDUP_REMOVED lines=10> */
.L_x_1:


//--------------------- .nv.global.init           --------------------------
	.section	.nv.global.init,"aw",@progbits
.nv.global.init:
	.type		_$_str,@object
	.size		_$_str,(_$_str_$_2 - _$_str)
_$_str:
        /*0000*/ 	.byte	0x5f, 0x5f, 0x43, 0x55, 0x44, 0x41, 0x5f, 0x46, 0x54, 0x5a, 0x00
	.type		_$_str_$_2,@object
	.size		_$_str_$_2,(.L_1 - _$_str_$_2)
_$_str_$_2:
        /*000b*/ 	.byte	0x5f, 0x5f, 0x43, 0x55, 0x44, 0x41, 0x5f, 0x50, 0x52, 0x45, 0x43, 0x5f, 0x53, 0x51, 0x52, 0x54
        /*001b*/ 	.byte	0x00
.L_1:


//--------------------- .nv.constant0.triton_poi_fused__native_batch_norm_legit_no_training_relu_27 --------------------------
	.section	.nv.constant0.triton_poi_fused__native_batch_norm_legit_no_training_relu_27,"a",@progbits
	.sectionflags	@""
	.align	4
.nv.constant0.triton_poi_fused__native_batch_norm_legit_no_training_relu_27:
	.zero		580
